	.headerflags	@"EF_CUDA_TEXMODE_UNIFIED EF_CUDA_64BIT_ADDRESS EF_CUDA_ACCELERATORS EF_CUDA_SM90 EF_CUDA_VIRTUAL_SM(EF_CUDA_SM90)"
	.elftype	@"ET_EXEC"


//--------------------- .nv.info                  --------------------------
	.section	.nv.info,"",@"SHT_CUDA_INFO"
	.align	4


	//----- nvinfo : EIATTR_REGCOUNT
	.align		4
        /*0000*/ 	.byte	0x04, 0x2f
        /*0002*/ 	.short	(.L_3 - .L_2)
	.align		4
.L_2:
        /*0004*/ 	.word	index@(triton_poi_fused__native_batch_norm_legit_no_training_convolution_relu_threshold_backward_24)
        /*0008*/ 	.word	0x00000014


	//----- nvinfo : EIATTR_MIN_STACK_SIZE
	.align		4
.L_3:
        /*000c*/ 	.byte	0x04, 0x12
        /*000e*/ 	.short	(.L_5 - .L_4)
	.align		4
.L_4:
        /*0010*/ 	.word	index@(triton_poi_fused__native_batch_norm_legit_no_training_convolution_relu_threshold_backward_24)
        /*0014*/ 	.word	0x00000000


	//----- nvinfo : EIATTR_FRAME_SIZE
	.align		4
.L_5:
        /*0018*/ 	.byte	0x04, 0x11
        /*001a*/ 	.short	(.L_7 - .L_6)
	.align		4
.L_6:
        /*001c*/ 	.word	index@(triton_poi_fused__native_batch_norm_legit_no_training_convolution_relu_threshold_backward_24)
        /*0020*/ 	.word	0x00000000


	//----- nvinfo : EIATTR_MIN_STACK_SIZE
	.align		4
.L_7:
        /*0024*/ 	.byte	0x04, 0x12
        /*0026*/ 	.short	(.L_9 - .L_8)
	.align		4
.L_8:
        /*0028*/ 	.word	index@(triton_poi_fused__native_batch_norm_legit_no_training_convolution_relu_threshold_backward_24)
        /*002c*/ 	.word	0x00000000
.L_9:


//--------------------- .nv.info.triton_poi_fused__native_batch_norm_legit_no_training_convolution_relu_threshold_backward_24 --------------------------
	.section	.nv.info.triton_poi_fused__native_batch_norm_legit_no_training_convolution_relu_threshold_backward_24,"",@"SHT_CUDA_INFO"
	.sectionflags	@""
	.align	4


	//----- nvinfo : EIATTR_CUDA_API_VERSION
	.align		4
        /*0000*/ 	.byte	0x04, 0x37
        /*0002*/ 	.short	(.L_11 - .L_10)
.L_10:
        /*0004*/ 	.word	0x0000007c


	//----- nvinfo : EIATTR_KPARAM_INFO
	.align		4
.L_11:
        /*0008*/ 	.byte	0x04, 0x17
        /*000a*/ 	.short	(.L_13 - .L_12)
.L_12:
        /*000c*/ 	.word	0x00000000
        /*0010*/ 	.short	0x0008
        /*0012*/ 	.short	0x0040
        /*0014*/ 	.byte	0x00, 0xf0, 0x11, 0x00


	//----- nvinfo : EIATTR_KPARAM_INFO
	.align		4
.L_13:
        /*0018*/ 	.byte	0x04, 0x17
        /*001a*/ 	.short	(.L_15 - .L_14)
.L_14:
        /*001c*/ 	.word	0x00000000
        /*0020*/ 	.short	0x0007
        /*0022*/ 	.short	0x0038
        /*0024*/ 	.byte	0x00, 0xf4, 0x21, 0x00


	//----- nvinfo : EIATTR_KPARAM_INFO
	.align		4
.L_15:
        /*0028*/ 	.byte	0x04, 0x17
        /*002a*/ 	.short	(.L_17 - .L_16)
.L_16:
        /*002c*/ 	.word	0x00000000
        /*0030*/ 	.short	0x0006
        /*0032*/ 	.short	0x0030
        /*0034*/ 	.byte	0x00, 0xf4, 0x21, 0x00


	//----- nvinfo : EIATTR_KPARAM_INFO
	.align		4
.L_17:
        /*0038*/ 	.byte	0x04, 0x17
        /*003a*/ 	.short	(.L_19 - .L_18)
.L_18:
        /*003c*/ 	.word	0x00000000
        /*0040*/ 	.short	0x0005
        /*0042*/ 	.short	0x0028
        /*0044*/ 	.byte	0x00, 0xf4, 0x21, 0x00


	//----- nvinfo : EIATTR_KPARAM_INFO
	.align		4
.L_19:
        /*0048*/ 	.byte	0x04, 0x17
        /*004a*/ 	.short	(.L_21 - .L_20)
.L_20:
        /*004c*/ 	.word	0x00000000
        /*0050*/ 	.short	0x0004
        /*0052*/ 	.short	0x0020
        /*0054*/ 	.byte	0x00, 0xf4, 0x21, 0x00


	//----- nvinfo : EIATTR_KPARAM_INFO
	.align		4
.L_21:
        /*0058*/ 	.byte	0x04, 0x17
        /*005a*/ 	.short	(.L_23 - .L_22)
.L_22:
        /*005c*/ 	.word	0x00000000
        /*0060*/ 	.short	0x0003
        /*0062*/ 	.short	0x0018
        /*0064*/ 	.byte	0x00, 0xf4, 0x21, 0x00


	//----- nvinfo : EIATTR_KPARAM_INFO
	.align		4
.L_23:
        /*0068*/ 	.byte	0x04, 0x17
        /*006a*/ 	.short	(.L_25 - .L_24)
.L_24:
        /*006c*/ 	.word	0x00000000
        /*0070*/ 	.short	0x0002
        /*0072*/ 	.short	0x0010
        /*0074*/ 	.byte	0x00, 0xf4, 0x21, 0x00


	//----- nvinfo : EIATTR_KPARAM_INFO
	.align		4
.L_25:
        /*0078*/ 	.byte	0x04, 0x17
        /*007a*/ 	.short	(.L_27 - .L_26)
.L_26:
        /*007c*/ 	.word	0x00000000
        /*0080*/ 	.short	0x0001
        /*0082*/ 	.short	0x0008
        /*0084*/ 	.byte	0x00, 0xf4, 0x21, 0x00


	//----- nvinfo : EIATTR_KPARAM_INFO
	.align		4
.L_27:
        /*0088*/ 	.byte	0x04, 0x17
        /*008a*/ 	.short	(.L_29 - .L_28)
.L_28:
        /*008c*/ 	.word	0x00000000
        /*0090*/ 	.short	0x0000
        /*0092*/ 	.short	0x0000
        /*0094*/ 	.byte	0x00, 0xf4, 0x21, 0x00


	//----- nvinfo : EIATTR_SPARSE_MMA_MASK
	.align		4
.L_29:
        /*0098*/ 	.byte	0x03, 0x50
        /*009a*/ 	.short	0x0000


	//----- nvinfo : EIATTR_MAXREG_COUNT
	.align		4
        /*009c*/ 	.byte	0x03, 0x1b
        /*009e*/ 	.short	0x00ff


	//----- nvinfo : EIATTR_EXIT_INSTR_OFFSETS
	.align		4
        /*00a0*/ 	.byte	0x04, 0x1c
        /*00a2*/ 	.short	(.L_31 - .L_30)


	//   ....[0]....
.L_30:
        /*00a4*/ 	.word	0x00000450


	//----- nvinfo : EIATTR_REQNTID
	.align		4
.L_31:
        /*00a8*/ 	.byte	0x04, 0x10
        /*00aa*/ 	.short	(.L_33 - .L_32)
.L_32:
        /*00ac*/ 	.word	0x00000080
        /*00b0*/ 	.word	0x00000001
        /*00b4*/ 	.word	0x00000001


	//----- nvinfo : EIATTR_CBANK_PARAM_SIZE
	.align		4
.L_33:
        /*00b8*/ 	.byte	0x03, 0x19
        /*00ba*/ 	.short	0x0044


	//----- nvinfo : EIATTR_PARAM_CBANK
	.align		4
        /*00bc*/ 	.byte	0x04, 0x0a
        /*00be*/ 	.short	(.L_35 - .L_34)
	.align		4
.L_34:
        /*00c0*/ 	.word	index@(.nv.constant0.triton_poi_fused__native_batch_norm_legit_no_training_convolution_relu_threshold_backward_24)
        /*00c4*/ 	.short	0x0210
        /*00c6*/ 	.short	0x0044


	//----- nvinfo : EIATTR_SW_WAR
	.align		4
.L_35:
        /*00c8*/ 	.byte	0x04, 0x36
        /*00ca*/ 	.short	(.L_37 - .L_36)
.L_36:
        /*00cc*/ 	.word	0x00000008
.L_37:


//--------------------- .nv.callgraph             --------------------------
	.section	.nv.callgraph,"",@"SHT_CUDA_CALLGRAPH"
	.align	4
	.sectionentsize	8
	.align		4
        /*0000*/ 	.word	0x00000000
	.align		4
        /*0004*/ 	.word	0xffffffff
	.align		4
        /*0008*/ 	.word	0x00000000
	.align		4
        /*000c*/ 	.word	0xfffffffe
	.align		4
        /*0010*/ 	.word	0x00000000
	.align		4
        /*0014*/ 	.word	0xfffffffd
	.align		4
        /*0018*/ 	.word	0x00000000
	.align		4
        /*001c*/ 	.word	0xfffffffc


//--------------------- .nv.constant4             --------------------------
	.section	.nv.constant4,"a",@progbits
	.align	8
	.align		8
.nv.constant4:
        /*0000*/ 	.dword	_$_str
	.align		8
        /*0008*/ 	.dword	_$_str_$_2


//--------------------- .text.triton_poi_fused__native_batch_norm_legit_no_training_convolution_relu_threshold_backward_24 --------------------------
	.section	.text.triton_poi_fused__native_batch_norm_legit_no_training_convolution_relu_threshold_backward_24,"ax",@progbits
	.align	128
        .global         triton_poi_fused__native_batch_norm_legit_no_training_convolution_relu_threshold_backward_24
        .type           triton_poi_fused__native_batch_norm_legit_no_training_convolution_relu_threshold_backward_24,@function
        .size           triton_poi_fused__native_batch_norm_legit_no_training_convolution_relu_threshold_backward_24,(.L_x_1 - triton_poi_fused__native_batch_norm_legit_no_training_convolution_relu_threshold_backward_24)
        .other          triton_poi_fused__native_batch_norm_legit_no_training_convolution_relu_threshold_backward_24,@"STO_CUDA_ENTRY STV_DEFAULT"
triton_poi_fused__native_batch_norm_legit_no_training_convolution_relu_threshold_backward_24:
.text.triton_poi_fused__native_batch_norm_legit_no_training_convolution_relu_threshold_backward_24:
[----:B------:R-:W-:Y:S01]  /*0000*/  LDC R1, c[0x0][0x28] ;  /* 0x00000a00ff017b82 */ /* 0x000fe20000000800 */
[----:B------:R-:W1:Y:S07]  /*0010*/  S2R R0, SR_TID.X ;  /* 0x0000000000007919 */ /* 0x000e6e0000002100 */
[----:B------:R-:W2:Y:S01]  /*0020*/  LDC.64 R12, c[0x0][0x228] ;  /* 0x00008a00ff0c7b82 */ /* 0x000ea20000000a00 */
[----:B------:R-:W-:Y:S01]  /*0030*/  ULDC.64 UR4, c[0x0][0x208] ;  /* 0x0000820000047ab9 */ /* 0x000fe20000000a00 */
[----:B------:R-:W-:Y:S01]  /*0040*/  ULDC.64 UR6, c[0x0][0x248] ;  /* 0x0000920000067ab9 */ /* 0x000fe20000000a00 */
[----:B------:R-:W3:Y:S05]  /*0050*/  S2R R5, SR_CTAID.X ;  /* 0x0000000000057919 */ /* 0x000eea0000002500 */
[----:B------:R-:W4:Y:S08]  /*0060*/  LDC.64 R8, c[0x0][0x218] ;  /* 0x00008600ff087b82 */ /* 0x000f300000000a00 */
[----:B------:R-:W5:Y:S08]  /*0070*/  LDC.64 R10, c[0x0][0x220] ;  /* 0x00008800ff0a7b82 */ /* 0x000f700000000a00 */
[----:B------:R-:W4:Y:S01]  /*0080*/  LDC.64 R14, c[0x0][0x230] ;  /* 0x00008c00ff0e7b82 */ /* 0x000f220000000a00 */
[----:B-1----:R-:W-:Y:S01]  /*0090*/  IMAD.SHL.U32 R0, R0, 0x2, RZ ;  /* 0x0000000200007824 */ /* 0x002fe200078e00ff */
[----:B---3--:R-:W-:-:S04]  /*00a0*/  SHF.R.S32.HI R3, RZ, 0x17, R5 ;  /* 0x00000017ff037819 */ /* 0x008fc80000011405 */
[----:B------:R-:W-:Y:S02]  /*00b0*/  LOP3.LUT R0, R0, 0xfe, RZ, 0xc0, !PT ;  /* 0x000000fe00007812 */ /* 0x000fe400078ec0ff */
[----:B------:R-:W-:Y:S02]  /*00c0*/  SGXT R3, R3, 0x1 ;  /* 0x000000010303781a */ /* 0x000fe40000000200 */
[----:B------:R-:W-:Y:S02]  /*00d0*/  LEA R0, R5, R0, 0x8 ;  /* 0x0000000005007211 */ /* 0x000fe400078e40ff */
[----:B------:R-:W1:Y:S02]  /*00e0*/  LDC.64 R4, c[0x0][0x238] ;  /* 0x00008e00ff047b82 */ /* 0x000e640000000a00 */
[----:B------:R-:W-:-:S04]  /*00f0*/  LEA.HI R3, R3, R0, RZ, 0x4 ;  /* 0x0000000003037211 */ /* 0x000fc800078f20ff */
[--C-:B------:R-:W-:Y:S02]  /*0100*/  SHF.R.S32.HI R2, RZ, 0x4, R3.reuse ;  /* 0x00000004ff027819 */ /* 0x100fe40000011403 */
[----:B------:R-:W-:-:S04]  /*0110*/  SHF.R.S32.HI R3, RZ, 0x1f, R3 ;  /* 0x0000001fff037819 */ /* 0x000fc80000011403 */
[----:B------:R-:W-:-:S04]  /*0120*/  LEA.HI R3, R3, R2, RZ, 0xa ;  /* 0x0000000203037211 */ /* 0x000fc800078f50ff */
[----:B------:R-:W-:-:S05]  /*0130*/  LOP3.LUT R3, R3, 0xfffffc00, RZ, 0xc0, !PT ;  /* 0xfffffc0003037812 */ /* 0x000fca00078ec0ff */
[----:B------:R-:W-:Y:S02]  /*0140*/  IMAD.IADD R17, R2, 0x1, -R3 ;  /* 0x0000000102117824 */ /* 0x000fe400078e0a03 */
[----:B------:R-:W3:Y:S02]  /*0150*/  LDC.64 R2, c[0x0][0x210] ;  /* 0x00008400ff027b82 */ /* 0x000ee40000000a00 */
[----:B--2---:R-:W-:-:S05]  /*0160*/  IMAD.WIDE R12, R17, 0x4, R12 ;  /* 0x00000004110c7825 */ /* 0x004fca00078e020c */
[----:B------:R2:W2:Y:S01]  /*0170*/  LDG.E.EL R16, desc[UR4][R12.64] ;  /* 0x000000040c107981 */ /* 0x0004a2000c2e1900 */
[----:B----4-:R-:W-:-:S04]  /*0180*/  IMAD.WIDE R8, R17, 0x4, R8 ;  /* 0x0000000411087825 */ /* 0x010fc800078e0208 */
[----:B-----5:R-:W-:Y:S02]  /*0190*/  IMAD.WIDE R10, R17, 0x4, R10 ;  /* 0x00000004110a7825 */ /* 0x020fe400078e020a */
[----:B------:R4:W5:Y:S04]  /*01a0*/  LDG.E.EL R8, desc[UR4][R8.64] ;  /* 0x0000000408087981 */ /* 0x000968000c2e1900 */
[----:B------:R-:W5:Y:S01]  /*01b0*/  LDG.E.EL R10, desc[UR4][R10.64] ;  /* 0x000000040a0a7981 */ /* 0x000f62000c2e1900 */
[----:B---3--:R-:W-:-:S05]  /*01c0*/  IMAD.WIDE R2, R0, 0x4, R2 ;  /* 0x0000000400027825 */ /* 0x008fca00078e0202 */
[----:B------:R-:W5:Y:S01]  /*01d0*/  LDG.E.64 R6, desc[UR4][R2.64] ;  /* 0x0000000402067981 */ /* 0x000f62000c1e1b00 */
[----:B0-2---:R-:W-:-:S04]  /*01e0*/  IMAD.WIDE R12, R17, 0x4, R14 ;  /* 0x00000004110c7825 */ /* 0x005fc800078e020e */
[----:B-1----:R-:W-:Y:S02]  /*01f0*/  IMAD.WIDE R4, R17, 0x4, R4 ;  /* 0x0000000411047825 */ /* 0x002fe400078e0204 */
[----:B------:R-:W2:Y:S04]  /*0200*/  LDG.E.EL R12, desc[UR4][R12.64] ;  /* 0x000000040c0c7981 */ /* 0x000ea8000c2e1900 */
[----:B------:R0:W2:Y:S01]  /*0210*/  LDG.E.EL R15, desc[UR4][R4.64] ;  /* 0x00000004040f7981 */ /* 0x0000a2000c2e1900 */
[----:B----4-:R-:W-:Y:S01]  /*0220*/  HFMA2.MMA R9, -RZ, RZ, 1.625, 0 ;  /* 0x3e800000ff097435 */ /* 0x010fe200000001ff */
[----:B------:R-:W-:-:S04]  /*0230*/  FADD R16, R16, 9.9999997473787516356e-06 ;  /* 0x3727c5ac10107421 */ /* 0x000fc80000000000 */
[----:B------:R-:W1:Y:S02]  /*0240*/  MUFU.SQRT R14, R16 ;  /* 0x00000010000e7308 */ /* 0x000e640000002000 */
[C---:B-1----:R-:W-:Y:S02]  /*0250*/  FSETP.GT.AND P0, PT, R14.reuse, 8.50705917302346158658e+37, PT ;  /* 0x7e8000000e00780b */ /* 0x042fe40003f04000 */
[----:B------:R-:W-:-:S11]  /*0260*/  FSETP.GEU.AND P1, PT, R14, 1.175494350822287508e-38, PT ;  /* 0x008000000e00780b */ /* 0x000fd60003f2e000 */
[----:B------:R-:W-:-:S04]  /*0270*/  @P0 FMUL R14, R14, 0.25 ;  /* 0x3e8000000e0e0820 */ /* 0x000fc80000400000 */
[----:B------:R-:W-:-:S06]  /*0280*/  @!P1 FMUL R14, R14, 16777216 ;  /* 0x4b8000000e0e9820 */ /* 0x000fcc0000400000 */
[----:B------:R-:W1:Y:S01]  /*0290*/  MUFU.RCP R14, R14 ;  /* 0x0000000e000e7308 */ /* 0x000e620000001000 */
[----:B------:R-:W-:Y:S01]  /*02a0*/  FSEL R9, R9, 1, P0 ;  /* 0x3f80000009097808 */ /* 0x000fe20000000000 */
[--C-:B-----5:R-:W-:Y:S01]  /*02b0*/  FADD R7, R7, R8.reuse ;  /* 0x0000000807077221 */ /* 0x120fe20000000000 */
[----:B------:R-:W-:-:S03]  /*02c0*/  FADD R6, R6, R8 ;  /* 0x0000000806067221 */ /* 0x000fc60000000000 */
[----:B------:R-:W-:Y:S01]  /*02d0*/  @!P1 FMUL R9, R9, 16777216 ;  /* 0x4b80000009099820 */ /* 0x000fe20000400000 */
[C---:B0-----:R-:W-:Y:S01]  /*02e0*/  FADD R4, -R10.reuse, R7 ;  /* 0x000000070a047221 */ /* 0x041fe20000000100 */
[----:B------:R-:W-:Y:S02]  /*02f0*/  FADD R10, -R10, R6 ;  /* 0x000000060a0a7221 */ /* 0x000fe40000000100 */
[----:B-1----:R-:W-:-:S04]  /*0300*/  FMUL R9, R14, R9 ;  /* 0x000000090e097220 */ /* 0x002fc80000400000 */
[C---:B------:R-:W-:Y:S01]  /*0310*/  FMUL R8, R9.reuse, R4 ;  /* 0x0000000409087220 */ /* 0x040fe20000400000 */
[----:B------:R-:W-:Y:S01]  /*0320*/  FMUL R10, R9, R10 ;  /* 0x0000000a090a7220 */ /* 0x000fe20000400000 */
[----:B------:R-:W0:Y:S02]  /*0330*/  LDC.64 R4, c[0x0][0x240] ;  /* 0x00009000ff047b82 */ /* 0x000e240000000a00 */
[C-C-:B--2---:R-:W-:Y:S01]  /*0340*/  FFMA R8, R12.reuse, R8, R15.reuse ;  /* 0x000000080c087223 */ /* 0x144fe2000000000f */
[----:B------:R-:W-:-:S04]  /*0350*/  FFMA R10, R12, R10, R15 ;  /* 0x0000000a0c0a7223 */ /* 0x000fc8000000000f */
[----:B------:R-:W-:Y:S02]  /*0360*/  FSETP.GEU.AND P0, PT, R8, RZ, PT ;  /* 0x000000ff0800720b */ /* 0x000fe40003f0e000 */
[----:B------:R-:W-:Y:S02]  /*0370*/  FSETP.GEU.AND P1, PT, R10, RZ, PT ;  /* 0x000000ff0a00720b */ /* 0x000fe40003f2e000 */
[----:B------:R-:W-:Y:S02]  /*0380*/  FSEL R11, R8, RZ, P0 ;  /* 0x000000ff080b7208 */ /* 0x000fe40000000000 */
[----:B------:R-:W-:Y:S02]  /*0390*/  FSEL R10, R10, RZ, P1 ;  /* 0x000000ff0a0a7208 */ /* 0x000fe40000800000 */
[----:B------:R-:W-:Y:S02]  /*03a0*/  FSETP.GTU.AND P0, PT, R11, RZ, PT ;  /* 0x000000ff0b00720b */ /* 0x000fe40003f0c000 */
[----:B------:R-:W-:-:S02]  /*03b0*/  FSETP.GTU.AND P1, PT, R10, RZ, PT ;  /* 0x000000ff0a00720b */ /* 0x000fc40003f2c000 */
[----:B------:R-:W-:Y:S02]  /*03c0*/  SEL R13, RZ, 0x100, P0 ;  /* 0x00000100ff0d7807 */ /* 0x000fe40000000000 */
[----:B------:R-:W-:Y:S02]  /*03d0*/  SEL R12, RZ, 0x1, P1 ;  /* 0x00000001ff0c7807 */ /* 0x000fe40000800000 */
[----:B------:R-:W-:Y:S01]  /*03e0*/  IADD3 R8, P2, R0, UR6, RZ ;  /* 0x0000000600087c10 */ /* 0x000fe2000ff5e0ff */
[----:B0-----:R-:W-:-:S03]  /*03f0*/  IMAD.WIDE R4, R0, 0x4, R4 ;  /* 0x0000000400047825 */ /* 0x001fc600078e0204 */
[----:B------:R-:W-:Y:S01]  /*0400*/  LEA.HI.X.SX32 R9, R0, UR7, 0x1, P2 ;  /* 0x0000000700097c11 */ /* 0x000fe200090f0eff */
[----:B------:R-:W-:Y:S01]  /*0410*/  IMAD.IADD R13, R12, 0x1, R13 ;  /* 0x000000010c0d7824 */ /* 0x000fe200078e020d */
[----:B------:R-:W-:Y:S04]  /*0420*/  STG.E.64 desc[UR4][R2.64], R6 ;  /* 0x0000000602007986 */ /* 0x000fe8000c101b04 */
[----:B------:R-:W-:Y:S04]  /*0430*/  STG.E.64 desc[UR4][R4.64], R10 ;  /* 0x0000000a04007986 */ /* 0x000fe8000c101b04 */
[----:B------:R-:W-:Y:S01]  /*0440*/  STG.E.U16 desc[UR4][R8.64], R13 ;  /* 0x0000000d08007986 */ /* 0x000fe2000c101504 */
[----:B------:R-:W-:Y:S05]  /*0450*/  EXIT ;  /* 0x000000000000794d */ /* 0x000fea0003800000 */
.L_x_0:
[----:B------:R-:W-:-:S00]  /*0460*/  BRA `(.L_x_0) ;  /* 0xfffffffc00fc7947 */ /* 0x000fc0000383ffff */
[----:B------:R-:W-:-:S00]  /*0470*/  NOP ;  /* 0x0000000000007918 */ /* 0x000fc00000000000 */
        /* <DEDUP_REMOVED lines=8> */
.L_x_1:


//--------------------- .nv.global.init           --------------------------
	.section	.nv.global.init,"aw",@progbits
.nv.global.init:
	.type		_$_str,@object
	.size		_$_str,(_$_str_$_2 - _$_str)
_$_str:
        /*0000*/ 	.byte	0x5f, 0x5f, 0x43, 0x55, 0x44, 0x41, 0x5f, 0x46, 0x54, 0x5a, 0x00
	.type		_$_str_$_2,@object
	.size		_$_str_$_2,(.L_1 - _$_str_$_2)
_$_str_$_2:
        /*000b*/ 	.byte	0x5f, 0x5f, 0x43, 0x55, 0x44, 0x41, 0x5f, 0x50, 0x52, 0x45, 0x43, 0x5f, 0x53, 0x51, 0x52, 0x54
        /*001b*/ 	.byte	0x00
.L_1:


//--------------------- .nv.constant0.triton_poi_fused__native_batch_norm_legit_no_training_convolution_relu_threshold_backward_24 --------------------------
	.section	.nv.constant0.triton_poi_fused__native_batch_norm_legit_no_training_convolution_relu_threshold_backward_24,"a",@progbits
	.sectionflags	@""
	.align	4
.nv.constant0.triton_poi_fused__native_batch_norm_legit_no_training_convolution_relu_threshold_backward_24:
	.zero		596
